//
// Generated by NVIDIA NVVM Compiler
//
// Compiler Build ID: CL-36424714
// Cuda compilation tools, release 13.0, V13.0.88
// Based on NVVM 20.0.0
//

.version 9.0
.target sm_100
.address_size 64

	// .globl	init_CCL

.visible .entry init_CCL(
	.param .u64 .ptr .align 1 init_CCL_param_0,
	.param .u64 .ptr .align 1 init_CCL_param_1,
	.param .u32 init_CCL_param_2
)
{
	.reg .pred 	%p<2>;
	.reg .b32 	%r<9>;
	.reg .b64 	%rd<8>;

	ld.param.u64 	%rd1, [init_CCL_param_0];
	ld.param.u64 	%rd2, [init_CCL_param_1];
	ld.param.u32 	%r2, [init_CCL_param_2];
	mov.u32 	%r3, %ctaid.x;
	mov.u32 	%r4, %ntid.x;
	mov.u32 	%r5, %ctaid.y;
	mov.u32 	%r6, %nctaid.x;
	mov.u32 	%r7, %tid.x;
	mad.lo.s32 	%r8, %r6, %r5, %r3;
	mad.lo.s32 	%r1, %r8, %r4, %r7;
	setp.ge.s32 	%p1, %r1, %r2;
	@%p1 bra 	$L__BB0_2;
	cvta.to.global.u64 	%rd3, %rd2;
	cvta.to.global.u64 	%rd4, %rd1;
	mul.wide.s32 	%rd5, %r1, 4;
	add.s64 	%rd6, %rd3, %rd5;
	st.global.u32 	[%rd6], %r1;
	add.s64 	%rd7, %rd4, %rd5;
	st.global.u32 	[%rd7], %r1;
$L__BB0_2:
	ret;

}
	// .globl	scanning
.visible .entry scanning(
	.param .u64 .ptr .align 1 scanning_param_0,
	.param .u64 .ptr .align 1 scanning_param_1,
	.param .u64 .ptr .align 1 scanning_param_2,
	.param .u64 .ptr .align 1 scanning_param_3,
	.param .u32 scanning_param_4,
	.param .u32 scanning_param_5,
	.param .u16 scanning_param_6
)
{
	.reg .pred 	%p<11>;
	.reg .b16 	%rs<23>;
	.reg .b32 	%r<40>;
	.reg .b64 	%rd<23>;

	ld.param.u64 	%rd7, [scanning_param_0];
	ld.param.u64 	%rd8, [scanning_param_1];
	ld.param.u64 	%rd5, [scanning_param_2];
	ld.param.u64 	%rd6, [scanning_param_3];
	ld.param.u32 	%r14, [scanning_param_4];
	ld.param.u32 	%r15, [scanning_param_5];
	ld.param.u16 	%rs2, [scanning_param_6];
	cvta.to.global.u64 	%rd1, %rd8;
	cvta.to.global.u64 	%rd2, %rd7;
	mov.u32 	%r16, %ctaid.x;
	mov.u32 	%r17, %ntid.x;
	mov.u32 	%r18, %ctaid.y;
	mov.u32 	%r19, %nctaid.x;
	mov.u32 	%r20, %tid.x;
	mad.lo.s32 	%r21, %r19, %r18, %r16;
	mad.lo.s32 	%r1, %r21, %r17, %r20;
	setp.ge.s32 	%p1, %r1, %r14;
	@%p1 bra 	$L__BB1_15;
	mul.wide.s32 	%rd9, %r1, 2;
	add.s64 	%rd3, %rd2, %rd9;
	ld.global.u16 	%rs1, [%rd3];
	setp.lt.s32 	%p2, %r1, %r15;
	mov.u32 	%r37, %r14;
	@%p2 bra 	$L__BB1_4;
	sub.s32 	%r2, %r1, %r15;
	mul.wide.s32 	%rd10, %r2, 2;
	add.s64 	%rd11, %rd2, %rd10;
	ld.global.u16 	%rs3, [%rd11];
	min.s16 	%rs5, %rs1, %rs3;
	max.s16 	%rs6, %rs1, %rs3;
	sub.s16 	%rs7, %rs6, %rs5;
	cvt.u32.u16 	%r22, %rs7;
	cvt.s32.s16 	%r23, %rs2;
	setp.gt.s32 	%p3, %r22, %r23;
	@%p3 bra 	$L__BB1_4;
	mul.wide.s32 	%rd12, %r2, 4;
	add.s64 	%rd13, %rd1, %rd12;
	ld.global.u32 	%r24, [%rd13];
	min.s32 	%r37, %r14, %r24;
$L__BB1_4:
	add.s32 	%r5, %r15, %r1;
	setp.ge.s32 	%p4, %r5, %r14;
	@%p4 bra 	$L__BB1_7;
	mul.wide.s32 	%rd14, %r15, 2;
	add.s64 	%rd15, %rd3, %rd14;
	ld.global.u16 	%rs8, [%rd15];
	min.s16 	%rs10, %rs1, %rs8;
	max.s16 	%rs11, %rs1, %rs8;
	sub.s16 	%rs12, %rs11, %rs10;
	cvt.u32.u16 	%r25, %rs12;
	cvt.s32.s16 	%r26, %rs2;
	setp.gt.s32 	%p5, %r25, %r26;
	@%p5 bra 	$L__BB1_7;
	mul.wide.s32 	%rd16, %r5, 4;
	add.s64 	%rd17, %rd1, %rd16;
	ld.global.u32 	%r27, [%rd17];
	min.s32 	%r37, %r37, %r27;
$L__BB1_7:
	rem.s32 	%r8, %r1, %r15;
	setp.eq.s32 	%p6, %r8, 0;
	mul.wide.s32 	%rd18, %r1, 4;
	add.s64 	%rd4, %rd1, %rd18;
	@%p6 bra 	$L__BB1_10;
	ld.global.u16 	%rs13, [%rd3+-2];
	min.s16 	%rs15, %rs1, %rs13;
	max.s16 	%rs16, %rs1, %rs13;
	sub.s16 	%rs17, %rs16, %rs15;
	cvt.u32.u16 	%r28, %rs17;
	cvt.s32.s16 	%r29, %rs2;
	setp.gt.s32 	%p7, %r28, %r29;
	@%p7 bra 	$L__BB1_10;
	ld.global.u32 	%r30, [%rd4+-4];
	min.s32 	%r37, %r37, %r30;
$L__BB1_10:
	add.s32 	%r31, %r8, 1;
	setp.eq.s32 	%p8, %r31, %r15;
	@%p8 bra 	$L__BB1_13;
	ld.global.u16 	%rs18, [%rd3+2];
	min.s16 	%rs20, %rs1, %rs18;
	max.s16 	%rs21, %rs1, %rs18;
	sub.s16 	%rs22, %rs21, %rs20;
	cvt.u32.u16 	%r32, %rs22;
	cvt.s32.s16 	%r33, %rs2;
	setp.gt.s32 	%p9, %r32, %r33;
	@%p9 bra 	$L__BB1_13;
	ld.global.u32 	%r34, [%rd4+4];
	min.s32 	%r37, %r37, %r34;
$L__BB1_13:
	ld.global.u32 	%r13, [%rd4];
	setp.ge.s32 	%p10, %r37, %r13;
	@%p10 bra 	$L__BB1_15;
	cvta.to.global.u64 	%rd19, %rd5;
	mul.wide.s32 	%rd20, %r13, 4;
	add.s64 	%rd21, %rd19, %rd20;
	st.global.u32 	[%rd21], %r37;
	cvta.to.global.u64 	%rd22, %rd6;
	mov.b32 	%r35, -1;
	st.global.u32 	[%rd22], %r35;
$L__BB1_15:
	ret;

}
	// .globl	analysis
.visible .entry analysis(
	.param .u64 .ptr .align 1 analysis_param_0,
	.param .u64 .ptr .align 1 analysis_param_1,
	.param .u32 analysis_param_2
)
{
	.reg .pred 	%p<4>;
	.reg .b32 	%r<13>;
	.reg .b64 	%rd<11>;

	ld.param.u64 	%rd2, [analysis_param_0];
	ld.param.u64 	%rd3, [analysis_param_1];
	ld.param.u32 	%r4, [analysis_param_2];
	cvta.to.global.u64 	%rd1, %rd3;
	mov.u32 	%r5, %ctaid.x;
	mov.u32 	%r6, %ntid.x;
	mov.u32 	%r7, %ctaid.y;
	mov.u32 	%r8, %nctaid.x;
	mov.u32 	%r9, %tid.x;
	mad.lo.s32 	%r10, %r8, %r7, %r5;
	mad.lo.s32 	%r12, %r10, %r6, %r9;
	setp.ge.s32 	%p1, %r12, %r4;
	@%p1 bra 	$L__BB2_4;
	cvta.to.global.u64 	%rd4, %rd2;
	mul.wide.s32 	%rd5, %r12, 4;
	add.s64 	%rd6, %rd4, %rd5;
	ld.global.u32 	%r11, [%rd6];
	setp.ne.s32 	%p2, %r11, %r12;
	@%p2 bra 	$L__BB2_4;
$L__BB2_2:
	mov.u32 	%r2, %r12;
	mul.wide.s32 	%rd7, %r2, 4;
	add.s64 	%rd8, %rd1, %rd7;
	ld.global.u32 	%r12, [%rd8];
	setp.ne.s32 	%p3, %r2, %r12;
	@%p3 bra 	$L__BB2_2;
	add.s64 	%rd10, %rd1, %rd5;
	st.global.u32 	[%rd10], %r2;
$L__BB2_4:
	ret;

}
	// .globl	labeling
.visible .entry labeling(
	.param .u64 .ptr .align 1 labeling_param_0,
	.param .u64 .ptr .align 1 labeling_param_1,
	.param .u32 labeling_param_2
)
{
	.reg .pred 	%p<2>;
	.reg .b32 	%r<12>;
	.reg .b64 	%rd<11>;

	ld.param.u64 	%rd1, [labeling_param_0];
	ld.param.u64 	%rd2, [labeling_param_1];
	ld.param.u32 	%r2, [labeling_param_2];
	mov.u32 	%r3, %ctaid.x;
	mov.u32 	%r4, %ntid.x;
	mov.u32 	%r5, %ctaid.y;
	mov.u32 	%r6, %nctaid.x;
	mov.u32 	%r7, %tid.x;
	mad.lo.s32 	%r8, %r6, %r5, %r3;
	mad.lo.s32 	%r1, %r8, %r4, %r7;
	setp.ge.s32 	%p1, %r1, %r2;
	@%p1 bra 	$L__BB3_2;
	cvta.to.global.u64 	%rd3, %rd1;
	cvta.to.global.u64 	%rd4, %rd2;
	mul.wide.s32 	%rd5, %r1, 4;
	add.s64 	%rd6, %rd3, %rd5;
	ld.global.u32 	%r9, [%rd6];
	mul.wide.s32 	%rd7, %r9, 4;
	add.s64 	%rd8, %rd4, %rd7;
	ld.global.u32 	%r10, [%rd8];
	mul.wide.s32 	%rd9, %r10, 4;
	add.s64 	%rd10, %rd4, %rd9;
	ld.global.u32 	%r11, [%rd10];
	st.global.u32 	[%rd6], %r11;
$L__BB3_2:
	ret;

}


// ===== COMPILED SASS (sm_100) =====

	.target	sm_100

	.elftype	@"ET_EXEC"


//--------------------- .note.nv.tkinfo           --------------------------
	.section	.note.nv.tkinfo,"",@"SHT_NOTE"
	.sectionflags	@"SHF_NOTE_NV_TKINFO"
	.tkinfo
        /*0018*/ 	.word	0x00000002
        /*0030*/ 	.string	""
        /*0030*/ 	.string	"ptxas"
        /*0030*/ 	.string	"Cuda compilation tools, release 13.0, V13.0.88"
        /*0030*/ 	.string	"Build cuda_13.0.r13.0/compiler.36424714_0"
        /*0030*/ 	.string	"-arch sm_100 -m 64 "



//--------------------- .note.nv.cuinfo           --------------------------
	.section	.note.nv.cuinfo,"",@"SHT_NOTE"
	.sectionflags	@"SHF_NOTE_NV_CUINFO"
        /*0018*/ 	.short	0x0002
        /*001a*/ 	.short	0x0064
        /*001c*/ 	.short	0x0082
	.zero		2


//--------------------- .nv.info                  --------------------------
	.section	.nv.info,"",@"SHT_CUDA_INFO"
	.align	4


	//----- nvinfo : EIATTR_REGCOUNT
	.align		4
        /*0000*/ 	.byte	0x04, 0x2f
        /*0002*/ 	.short	(.L_1 - .L_0)
	.align		4
.L_0:
        /*0004*/ 	.word	index@(init_CCL)
        /*0008*/ 	.word	0x0000000a


	//----- nvinfo : EIATTR_FRAME_SIZE
	.align		4
.L_1:
        /*000c*/ 	.byte	0x04, 0x11
        /*000e*/ 	.short	(.L_3 - .L_2)
	.align		4
.L_2:
        /*0010*/ 	.word	index@(init_CCL)
        /*0014*/ 	.word	0x00000000


	//----- nvinfo : EIATTR_REGCOUNT
	.align		4
.L_3:
        /*0018*/ 	.byte	0x04, 0x2f
        /*001a*/ 	.short	(.L_5 - .L_4)
	.align		4
.L_4:
        /*001c*/ 	.word	index@(scanning)
        /*0020*/ 	.word	0x00000013


	//----- nvinfo : EIATTR_FRAME_SIZE
	.align		4
.L_5:
        /*0024*/ 	.byte	0x04, 0x11
        /*0026*/ 	.short	(.L_7 - .L_6)
	.align		4
.L_6:
        /*0028*/ 	.word	index@(scanning)
        /*002c*/ 	.word	0x00000000


	//----- nvinfo : EIATTR_REGCOUNT
	.align		4
.L_7:
        /*0030*/ 	.byte	0x04, 0x2f
        /*0032*/ 	.short	(.L_9 - .L_8)
	.align		4
.L_8:
        /*0034*/ 	.word	index@(analysis)
        /*0038*/ 	.word	0x0000000c


	//----- nvinfo : EIATTR_FRAME_SIZE
	.align		4
.L_9:
        /*003c*/ 	.byte	0x04, 0x11
        /*003e*/ 	.short	(.L_11 - .L_10)
	.align		4
.L_10:
        /*0040*/ 	.word	index@(analysis)
        /*0044*/ 	.word	0x00000000


	//----- nvinfo : EIATTR_REGCOUNT
	.align		4
.L_11:
        /*0048*/ 	.byte	0x04, 0x2f
        /*004a*/ 	.short	(.L_13 - .L_12)
	.align		4
.L_12:
        /*004c*/ 	.word	index@(labeling)
        /*0050*/ 	.word	0x0000000a


	//----- nvinfo : EIATTR_FRAME_SIZE
	.align		4
.L_13:
        /*0054*/ 	.byte	0x04, 0x11
        /*0056*/ 	.short	(.L_15 - .L_14)
	.align		4
.L_14:
        /*0058*/ 	.word	index@(labeling)
        /*005c*/ 	.word	0x00000000


	//----- nvinfo : EIATTR_MIN_STACK_SIZE
	.align		4
.L_15:
        /*0060*/ 	.byte	0x04, 0x12
        /*0062*/ 	.short	(.L_17 - .L_16)
	.align		4
.L_16:
        /*0064*/ 	.word	index@(labeling)
        /*0068*/ 	.word	0x00000000


	//----- nvinfo : EIATTR_MIN_STACK_SIZE
	.align		4
.L_17:
        /*006c*/ 	.byte	0x04, 0x12
        /*006e*/ 	.short	(.L_19 - .L_18)
	.align		4
.L_18:
        /*0070*/ 	.word	index@(analysis)
        /*0074*/ 	.word	0x00000000


	//----- nvinfo : EIATTR_MIN_STACK_SIZE
	.align		4
.L_19:
        /*0078*/ 	.byte	0x04, 0x12
        /*007a*/ 	.short	(.L_21 - .L_20)
	.align		4
.L_20:
        /*007c*/ 	.word	index@(scanning)
        /*0080*/ 	.word	0x00000000


	//----- nvinfo : EIATTR_MIN_STACK_SIZE
	.align		4
.L_21:
        /*0084*/ 	.byte	0x04, 0x12
        /*0086*/ 	.short	(.L_23 - .L_22)
	.align		4
.L_22:
        /*0088*/ 	.word	index@(init_CCL)
        /*008c*/ 	.word	0x00000000
.L_23:


//--------------------- .nv.compat                --------------------------
	.section	.nv.compat,"",@"SHT_CUDA_COMPAT_INFO"
	.align	4
        /*0000*/ 	.byte	0x02, 0x09, 0x00, 0x00, 0x02, 0x02, 0x01, 0x00, 0x02, 0x05, 0x05, 0x00, 0x03, 0x07, 0x01, 0x01
        /*0010*/ 	.byte	0x02, 0x03, 0x00, 0x00, 0x02, 0x06, 0x01, 0x00, 0x04, 0x0b, 0x08, 0x00, 0x09, 0x00, 0x00, 0x00
        /*0020*/ 	.byte	0x00, 0x00, 0x00, 0x00


//--------------------- .nv.info.labeling         --------------------------
	.section	.nv.info.labeling,"",@"SHT_CUDA_INFO"
	.sectionflags	@""
	.align	4


	//----- nvinfo : EIATTR_CUDA_API_VERSION
	.align		4
        /*0000*/ 	.byte	0x04, 0x37
        /*0002*/ 	.short	(.L_25 - .L_24)
.L_24:
        /*0004*/ 	.word	0x00000082


	//----- nvinfo : EIATTR_KPARAM_INFO
	.align		4
.L_25:
        /*0008*/ 	.byte	0x04, 0x17
        /*000a*/ 	.short	(.L_27 - .L_26)
.L_26:
        /*000c*/ 	.word	0x00000000
        /*0010*/ 	.short	0x0002
        /*0012*/ 	.short	0x0010
        /*0014*/ 	.byte	0x00, 0xf0, 0x11, 0x00


	//----- nvinfo : EIATTR_KPARAM_INFO
	.align		4
.L_27:
        /*0018*/ 	.byte	0x04, 0x17
        /*001a*/ 	.short	(.L_29 - .L_28)
.L_28:
        /*001c*/ 	.word	0x00000000
        /*0020*/ 	.short	0x0001
        /*0022*/ 	.short	0x0008
        /*0024*/ 	.byte	0x00, 0xf5, 0x21, 0x00


	//----- nvinfo : EIATTR_KPARAM_INFO
	.align		4
.L_29:
        /*0028*/ 	.byte	0x04, 0x17
        /*002a*/ 	.short	(.L_31 - .L_30)
.L_30:
        /*002c*/ 	.word	0x00000000
        /*0030*/ 	.short	0x0000
        /*0032*/ 	.short	0x0000
        /*0034*/ 	.byte	0x00, 0xf5, 0x21, 0x00


	//----- nvinfo : EIATTR_SPARSE_MMA_MASK
	.align		4
.L_31:
        /*0038*/ 	.byte	0x03, 0x50
        /*003a*/ 	.short	0x0000


	//----- nvinfo : EIATTR_MAXREG_COUNT
	.align		4
        /*003c*/ 	.byte	0x03, 0x1b
        /*003e*/ 	.short	0x00ff


	//----- nvinfo : EIATTR_MERCURY_ISA_VERSION
	.align		4
        /*0040*/ 	.byte	0x03, 0x5f
        /*0042*/ 	.short	0x0101


	//----- nvinfo : EIATTR_VRC_CTA_INIT_COUNT
	.align		4
        /*0044*/ 	.byte	0x02, 0x4a
	.zero		1
	.zero		1


	//----- nvinfo : EIATTR_EXIT_INSTR_OFFSETS
	.align		4
        /*0048*/ 	.byte	0x04, 0x1c
        /*004a*/ 	.short	(.L_33 - .L_32)


	//   ....[0]....
.L_32:
        /*004c*/ 	.word	0x000000a0


	//   ....[1]....
        /*0050*/ 	.word	0x00000150


	//----- nvinfo : EIATTR_CBANK_PARAM_SIZE
	.align		4
.L_33:
        /*0054*/ 	.byte	0x03, 0x19
        /*0056*/ 	.short	0x0014


	//----- nvinfo : EIATTR_PARAM_CBANK
	.align		4
        /*0058*/ 	.byte	0x04, 0x0a
        /*005a*/ 	.short	(.L_35 - .L_34)
	.align		4
.L_34:
        /*005c*/ 	.word	index@(.nv.constant0.labeling)
        /*0060*/ 	.short	0x0380
        /*0062*/ 	.short	0x0014


	//----- nvinfo : EIATTR_SW_WAR
	.align		4
.L_35:
        /*0064*/ 	.byte	0x04, 0x36
        /*0066*/ 	.short	(.L_37 - .L_36)
.L_36:
        /*0068*/ 	.word	0x00000008
.L_37:


//--------------------- .nv.info.analysis         --------------------------
	.section	.nv.info.analysis,"",@"SHT_CUDA_INFO"
	.sectionflags	@""
	.align	4


	//----- nvinfo : EIATTR_CUDA_API_VERSION
	.align		4
        /*0000*/ 	.byte	0x04, 0x37
        /*0002*/ 	.short	(.L_39 - .L_38)
.L_38:
        /*0004*/ 	.word	0x00000082


	//----- nvinfo : EIATTR_KPARAM_INFO
	.align		4
.L_39:
        /*0008*/ 	.byte	0x04, 0x17
        /*000a*/ 	.short	(.L_41 - .L_40)
.L_40:
        /*000c*/ 	.word	0x00000000
        /*0010*/ 	.short	0x0002
        /*0012*/ 	.short	0x0010
        /*0014*/ 	.byte	0x00, 0xf0, 0x11, 0x00


	//----- nvinfo : EIATTR_KPARAM_INFO
	.align		4
.L_41:
        /*0018*/ 	.byte	0x04, 0x17
        /*001a*/ 	.short	(.L_43 - .L_42)
.L_42:
        /*001c*/ 	.word	0x00000000
        /*0020*/ 	.short	0x0001
        /*0022*/ 	.short	0x0008
        /*0024*/ 	.byte	0x00, 0xf5, 0x21, 0x00


	//----- nvinfo : EIATTR_KPARAM_INFO
	.align		4
.L_43:
        /*0028*/ 	.byte	0x04, 0x17
        /*002a*/ 	.short	(.L_45 - .L_44)
.L_44:
        /*002c*/ 	.word	0x00000000
        /*0030*/ 	.short	0x0000
        /*0032*/ 	.short	0x0000
        /*0034*/ 	.byte	0x00, 0xf5, 0x21, 0x00


	//----- nvinfo : EIATTR_SPARSE_MMA_MASK
	.align		4
.L_45:
        /*0038*/ 	.byte	0x03, 0x50
        /*003a*/ 	.short	0x0000


	//----- nvinfo : EIATTR_MAXREG_COUNT
	.align		4
        /*003c*/ 	.byte	0x03, 0x1b
        /*003e*/ 	.short	0x00ff


	//----- nvinfo : EIATTR_MERCURY_ISA_VERSION
	.align		4
        /*0040*/ 	.byte	0x03, 0x5f
        /*0042*/ 	.short	0x0101


	//----- nvinfo : EIATTR_VRC_CTA_INIT_COUNT
	.align		4
        /*0044*/ 	.byte	0x02, 0x4a
	.zero		1
	.zero		1


	//----- nvinfo : EIATTR_EXIT_INSTR_OFFSETS
	.align		4
        /*0048*/ 	.byte	0x04, 0x1c
        /*004a*/ 	.short	(.L_47 - .L_46)


	//   ....[0]....
.L_46:
        /*004c*/ 	.word	0x000000a0


	//   ....[1]....
        /*0050*/ 	.word	0x00000100


	//   ....[2]....
        /*0054*/ 	.word	0x000001d0


	//----- nvinfo : EIATTR_CRS_STACK_SIZE
	.align		4
.L_47:
        /*0058*/ 	.byte	0x04, 0x1e
        /*005a*/ 	.short	(.L_49 - .L_48)
.L_48:
        /*005c*/ 	.word	0x00000000


	//----- nvinfo : EIATTR_CBANK_PARAM_SIZE
	.align		4
.L_49:
        /*0060*/ 	.byte	0x03, 0x19
        /*0062*/ 	.short	0x0014


	//----- nvinfo : EIATTR_PARAM_CBANK
	.align		4
        /*0064*/ 	.byte	0x04, 0x0a
        /*0066*/ 	.short	(.L_51 - .L_50)
	.align		4
.L_50:
        /*0068*/ 	.word	index@(.nv.constant0.analysis)
        /*006c*/ 	.short	0x0380
        /*006e*/ 	.short	0x0014


	//----- nvinfo : EIATTR_SW_WAR
	.align		4
.L_51:
        /*0070*/ 	.byte	0x04, 0x36
        /*0072*/ 	.short	(.L_53 - .L_52)
.L_52:
        /*0074*/ 	.word	0x00000008
.L_53:


//--------------------- .nv.info.scanning         --------------------------
	.section	.nv.info.scanning,"",@"SHT_CUDA_INFO"
	.sectionflags	@""
	.align	4


	//----- nvinfo : EIATTR_CUDA_API_VERSION
	.align		4
        /*0000*/ 	.byte	0x04, 0x37
        /*0002*/ 	.short	(.L_55 - .L_54)
.L_54:
        /*0004*/ 	.word	0x00000082


	//----- nvinfo : EIATTR_KPARAM_INFO
	.align		4
.L_55:
        /*0008*/ 	.byte	0x04, 0x17
        /*000a*/ 	.short	(.L_57 - .L_56)
.L_56:
        /*000c*/ 	.word	0x00000000
        /*0010*/ 	.short	0x0006
        /*0012*/ 	.short	0x0028
        /*0014*/ 	.byte	0x00, 0xf0, 0x09, 0x00


	//----- nvinfo : EIATTR_KPARAM_INFO
	.align		4
.L_57:
        /*0018*/ 	.byte	0x04, 0x17
        /*001a*/ 	.short	(.L_59 - .L_58)
.L_58:
        /*001c*/ 	.word	0x00000000
        /*0020*/ 	.short	0x0005
        /*0022*/ 	.short	0x0024
        /*0024*/ 	.byte	0x00, 0xf0, 0x11, 0x00


	//----- nvinfo : EIATTR_KPARAM_INFO
	.align		4
.L_59:
        /*0028*/ 	.byte	0x04, 0x17
        /*002a*/ 	.short	(.L_61 - .L_60)
.L_60:
        /*002c*/ 	.word	0x00000000
        /*0030*/ 	.short	0x0004
        /*0032*/ 	.short	0x0020
        /*0034*/ 	.byte	0x00, 0xf0, 0x11, 0x00


	//----- nvinfo : EIATTR_KPARAM_INFO
	.align		4
.L_61:
        /*0038*/ 	.byte	0x04, 0x17
        /*003a*/ 	.short	(.L_63 - .L_62)
.L_62:
        /*003c*/ 	.word	0x00000000
        /*0040*/ 	.short	0x0003
        /*0042*/ 	.short	0x0018
        /*0044*/ 	.byte	0x00, 0xf5, 0x21, 0x00


	//----- nvinfo : EIATTR_KPARAM_INFO
	.align		4
.L_63:
        /*0048*/ 	.byte	0x04, 0x17
        /*004a*/ 	.short	(.L_65 - .L_64)
.L_64:
        /*004c*/ 	.word	0x00000000
        /*0050*/ 	.short	0x0002
        /*0052*/ 	.short	0x0010
        /*0054*/ 	.byte	0x00, 0xf5, 0x21, 0x00


	//----- nvinfo : EIATTR_KPARAM_INFO
	.align		4
.L_65:
        /*0058*/ 	.byte	0x04, 0x17
        /*005a*/ 	.short	(.L_67 - .L_66)
.L_66:
        /*005c*/ 	.word	0x00000000
        /*0060*/ 	.short	0x0001
        /*0062*/ 	.short	0x0008
        /*0064*/ 	.byte	0x00, 0xf5, 0x21, 0x00


	//----- nvinfo : EIATTR_KPARAM_INFO
	.align		4
.L_67:
        /*0068*/ 	.byte	0x04, 0x17
        /*006a*/ 	.short	(.L_69 - .L_68)
.L_68:
        /*006c*/ 	.word	0x00000000
        /*0070*/ 	.short	0x0000
        /*0072*/ 	.short	0x0000
        /*0074*/ 	.byte	0x00, 0xf5, 0x21, 0x00


	//----- nvinfo : EIATTR_SPARSE_MMA_MASK
	.align		4
.L_69:
        /*0078*/ 	.byte	0x03, 0x50
        /*007a*/ 	.short	0x0000


	//----- nvinfo : EIATTR_MAXREG_COUNT
	.align		4
        /*007c*/ 	.byte	0x03, 0x1b
        /*007e*/ 	.short	0x00ff


	//----- nvinfo : EIATTR_MERCURY_ISA_VERSION
	.align		4
        /*0080*/ 	.byte	0x03, 0x5f
        /*0082*/ 	.short	0x0101


	//----- nvinfo : EIATTR_VRC_CTA_INIT_COUNT
	.align		4
        /*0084*/ 	.byte	0x02, 0x4a
	.zero		1
	.zero		1


	//----- nvinfo : EIATTR_EXIT_INSTR_OFFSETS
	.align		4
        /*0088*/ 	.byte	0x04, 0x1c
        /*008a*/ 	.short	(.L_71 - .L_70)


	//   ....[0]....
.L_70:
        /*008c*/ 	.word	0x000000a0


	//   ....[1]....
        /*0090*/ 	.word	0x000007a0


	//   ....[2]....
        /*0094*/ 	.word	0x00000810


	//----- nvinfo : EIATTR_CRS_STACK_SIZE
	.align		4
.L_71:
        /*0098*/ 	.byte	0x04, 0x1e
        /*009a*/ 	.short	(.L_73 - .L_72)
.L_72:
        /*009c*/ 	.word	0x00000000


	//----- nvinfo : EIATTR_CBANK_PARAM_SIZE
	.align		4
.L_73:
        /*00a0*/ 	.byte	0x03, 0x19
        /*00a2*/ 	.short	0x002a


	//----- nvinfo : EIATTR_PARAM_CBANK
	.align		4
        /*00a4*/ 	.byte	0x04, 0x0a
        /*00a6*/ 	.short	(.L_75 - .L_74)
	.align		4
.L_74:
        /*00a8*/ 	.word	index@(.nv.constant0.scanning)
        /*00ac*/ 	.short	0x0380
        /*00ae*/ 	.short	0x002a


	//----- nvinfo : EIATTR_SW_WAR
	.align		4
.L_75:
        /*00b0*/ 	.byte	0x04, 0x36
        /*00b2*/ 	.short	(.L_77 - .L_76)
.L_76:
        /*00b4*/ 	.word	0x00000008
.L_77:


//--------------------- .nv.info.init_CCL         --------------------------
	.section	.nv.info.init_CCL,"",@"SHT_CUDA_INFO"
	.sectionflags	@""
	.align	4


	//----- nvinfo : EIATTR_CUDA_API_VERSION
	.align		4
        /*0000*/ 	.byte	0x04, 0x37
        /*0002*/ 	.short	(.L_79 - .L_78)
.L_78:
        /*0004*/ 	.word	0x00000082


	//----- nvinfo : EIATTR_KPARAM_INFO
	.align		4
.L_79:
        /*0008*/ 	.byte	0x04, 0x17
        /*000a*/ 	.short	(.L_81 - .L_80)
.L_80:
        /*000c*/ 	.word	0x00000000
        /*0010*/ 	.short	0x0002
        /*0012*/ 	.short	0x0010
        /*0014*/ 	.byte	0x00, 0xf0, 0x11, 0x00


	//----- nvinfo : EIATTR_KPARAM_INFO
	.align		4
.L_81:
        /*0018*/ 	.byte	0x04, 0x17
        /*001a*/ 	.short	(.L_83 - .L_82)
.L_82:
        /*001c*/ 	.word	0x00000000
        /*0020*/ 	.short	0x0001
        /*0022*/ 	.short	0x0008
        /*0024*/ 	.byte	0x00, 0xf5, 0x21, 0x00


	//----- nvinfo : EIATTR_KPARAM_INFO
	.align		4
.L_83:
        /*0028*/ 	.byte	0x04, 0x17
        /*002a*/ 	.short	(.L_85 - .L_84)
.L_84:
        /*002c*/ 	.word	0x00000000
        /*0030*/ 	.short	0x0000
        /*0032*/ 	.short	0x0000
        /*0034*/ 	.byte	0x00, 0xf5, 0x21, 0x00


	//----- nvinfo : EIATTR_SPARSE_MMA_MASK
	.align		4
.L_85:
        /*0038*/ 	.byte	0x03, 0x50
        /*003a*/ 	.short	0x0000


	//----- nvinfo : EIATTR_MAXREG_COUNT
	.align		4
        /*003c*/ 	.byte	0x03, 0x1b
        /*003e*/ 	.short	0x00ff


	//----- nvinfo : EIATTR_MERCURY_ISA_VERSION
	.align		4
        /*0040*/ 	.byte	0x03, 0x5f
        /*0042*/ 	.short	0x0101


	//----- nvinfo : EIATTR_VRC_CTA_INIT_COUNT
	.align		4
        /*0044*/ 	.byte	0x02, 0x4a
	.zero		1
	.zero		1


	//----- nvinfo : EIATTR_EXIT_INSTR_OFFSETS
	.align		4
        /*0048*/ 	.byte	0x04, 0x1c
        /*004a*/ 	.short	(.L_87 - .L_86)


	//   ....[0]....
.L_86:
        /*004c*/ 	.word	0x000000a0


	//   ....[1]....
        /*0050*/ 	.word	0x00000120


	//----- nvinfo : EIATTR_CBANK_PARAM_SIZE
	.align		4
.L_87:
        /*0054*/ 	.byte	0x03, 0x19
        /*0056*/ 	.short	0x0014


	//----- nvinfo : EIATTR_PARAM_CBANK
	.align		4
        /*0058*/ 	.byte	0x04, 0x0a
        /*005a*/ 	.short	(.L_89 - .L_88)
	.align		4
.L_88:
        /*005c*/ 	.word	index@(.nv.constant0.init_CCL)
        /*0060*/ 	.short	0x0380
        /*0062*/ 	.short	0x0014


	//----- nvinfo : EIATTR_SW_WAR
	.align		4
.L_89:
        /*0064*/ 	.byte	0x04, 0x36
        /*0066*/ 	.short	(.L_91 - .L_90)
.L_90:
        /*0068*/ 	.word	0x00000008
.L_91:


//--------------------- .nv.callgraph             --------------------------
	.section	.nv.callgraph,"",@"SHT_CUDA_CALLGRAPH"
	.align	4
	.sectionentsize	8
	.align		4
        /*0000*/ 	.word	0x00000000
	.align		4
        /*0004*/ 	.word	0xffffffff
	.align		4
        /*0008*/ 	.word	0x00000000
	.align		4
        /*000c*/ 	.word	0xfffffffe
	.align		4
        /*0010*/ 	.word	0x00000000
	.align		4
        /*0014*/ 	.word	0xfffffffd
	.align		4
        /*0018*/ 	.word	0x00000000
	.align		4
        /*001c*/ 	.word	0xfffffffc


//--------------------- .text.labeling            --------------------------
	.section	.text.labeling,"ax",@progbits
	.align	128
        .global         labeling
        .type           labeling,@function
        .size           labeling,(.L_x_14 - labeling)
        .other          labeling,@"STO_CUDA_ENTRY STV_DEFAULT"
labeling:
.text.labeling:
[----:B------:R-:W-:Y:S01]  /*0000*/  LDC R1, c[0x0][0x37c] ;  /* 0x0000df00ff017b82 */ /* 0x000fe20000000800 */
[----:B------:R-:W0:Y:S01]  /*0010*/  S2R R0, SR_CTAID.Y ;  /* 0x0000000000007919 */ /* 0x000e220000002600 */
[----:B------:R-:W1:Y:S06]  /*0020*/  LDCU UR5, c[0x0][0x360] ;  /* 0x00006c00ff0577ac */ /* 0x000e6c0008000800 */
[----:B------:R-:W0:Y:S01]  /*0030*/  S2UR UR4, SR_CTAID.X ;  /* 0x00000000000479c3 */ /* 0x000e220000002500 */
[----:B------:R-:W1:Y:S01]  /*0040*/  S2R R5, SR_TID.X ;  /* 0x0000000000057919 */ /* 0x000e620000002100 */
[----:B------:R-:W2:Y:S06]  /*0050*/  LDCU UR6, c[0x0][0x390] ;  /* 0x00007200ff0677ac */ /* 0x000eac0008000800 */
[----:B------:R-:W0:Y:S02]  /*0060*/  LDC R3, c[0x0][0x370] ;  /* 0x0000dc00ff037b82 */ /* 0x000e240000000800 */
[----:B0-----:R-:W-:-:S04]  /*0070*/  IMAD R0, R0, R3, UR4 ;  /* 0x0000000400007e24 */ /* 0x001fc8000f8e0203 */
[----:B-1----:R-:W-:-:S05]  /*0080*/  IMAD R5, R0, UR5, R5 ;  /* 0x0000000500057c24 */ /* 0x002fca000f8e0205 */
[----:B--2---:R-:W-:-:S13]  /*0090*/  ISETP.GE.AND P0, PT, R5, UR6, PT ;  /* 0x0000000605007c0c */ /* 0x004fda000bf06270 */
[----:B------:R-:W-:Y:S05]  /*00a0*/  @P0 EXIT ;  /* 0x000000000000094d */ /* 0x000fea0003800000 */
[----:B------:R-:W0:Y:S01]  /*00b0*/  LDC.64 R2, c[0x0][0x380] ;  /* 0x0000e000ff027b82 */ /* 0x000e220000000a00 */
[----:B------:R-:W1:Y:S07]  /*00c0*/  LDCU.64 UR4, c[0x0][0x358] ;  /* 0x00006b00ff0477ac */ /* 0x000e6e0008000a00 */
[----:B------:R-:W2:Y:S01]  /*00d0*/  LDC.64 R6, c[0x0][0x388] ;  /* 0x0000e200ff067b82 */ /* 0x000ea20000000a00 */
[----:B0-----:R-:W-:-:S05]  /*00e0*/  IMAD.WIDE R2, R5, 0x4, R2 ;  /* 0x0000000405027825 */ /* 0x001fca00078e0202 */
[----:B-1----:R-:W2:Y:S02]  /*00f0*/  LDG.E R5, desc[UR4][R2.64] ;  /* 0x0000000402057981 */ /* 0x002ea4000c1e1900 */
[----:B--2---:R-:W-:-:S06]  /*0100*/  IMAD.WIDE R4, R5, 0x4, R6 ;  /* 0x0000000405047825 */ /* 0x004fcc00078e0206 */
[----:B------:R-:W2:Y:S02]  /*0110*/  LDG.E R5, desc[UR4][R4.64] ;  /* 0x0000000404057981 */ /* 0x000ea4000c1e1900 */
[----:B--2---:R-:W-:-:S06]  /*0120*/  IMAD.WIDE R6, R5, 0x4, R6 ;  /* 0x0000000405067825 */ /* 0x004fcc00078e0206 */
[----:B------:R-:W2:Y:S04]  /*0130*/  LDG.E R7, desc[UR4][R6.64] ;  /* 0x0000000406077981 */ /* 0x000ea8000c1e1900 */
[----:B--2---:R-:W-:Y:S01]  /*0140*/  STG.E desc[UR4][R2.64], R7 ;  /* 0x0000000702007986 */ /* 0x004fe2000c101904 */
[----:B------:R-:W-:Y:S05]  /*0150*/  EXIT ;  /* 0x000000000000794d */ /* 0x000fea0003800000 */
.L_x_0:
[----:B------:R-:W-:-:S00]  /*0160*/  BRA `(.L_x_0) ;  /* 0xfffffffc00fc7947 */ /* 0x000fc0000383ffff */
[----:B------:R-:W-:-:S00]  /*0170*/  NOP ;  /* 0x0000000000007918 */ /* 0x000fc00000000000 */
        /* <DEDUP_REMOVED lines=8> */
.L_x_14:


//--------------------- .text.analysis            --------------------------
	.section	.text.analysis,"ax",@progbits
	.align	128
        .global         analysis
        .type           analysis,@function
        .size           analysis,(.L_x_15 - analysis)
        .other          analysis,@"STO_CUDA_ENTRY STV_DEFAULT"
analysis:
.text.analysis:
        /* <DEDUP_REMOVED lines=12> */
[----:B------:R-:W1:Y:S01]  /*00c0*/  LDCU.64 UR4, c[0x0][0x358] ;  /* 0x00006b00ff0477ac */ /* 0x000e620008000a00 */
[----:B0-----:R-:W-:-:S06]  /*00d0*/  IMAD.WIDE R2, R0, 0x4, R2 ;  /* 0x0000000400027825 */ /* 0x001fcc00078e0202 */
[----:B-1----:R-:W2:Y:S02]  /*00e0*/  LDG.E R3, desc[UR4][R2.64] ;  /* 0x0000000402037981 */ /* 0x002ea4000c1e1900 */
[----:B--2---:R-:W-:-:S13]  /*00f0*/  ISETP.NE.AND P0, PT, R3, R0, PT ;  /* 0x000000000300720c */ /* 0x004fda0003f05270 */
[----:B------:R-:W-:Y:S05]  /*0100*/  @P0 EXIT ;  /* 0x000000000000094d */ /* 0x000fea0003800000 */
[----:B------:R-:W0:Y:S01]  /*0110*/  LDC.64 R4, c[0x0][0x388] ;  /* 0x0000e200ff047b82 */ /* 0x000e220000000a00 */
[----:B------:R-:W-:Y:S01]  /*0120*/  BSSY.RECONVERGENT B0, `(.L_x_1) ;  /* 0x0000008000007945 */ /* 0x000fe20003800200 */
[----:B------:R-:W-:-:S07]  /*0130*/  MOV R7, R0 ;  /* 0x0000000000077202 */ /* 0x000fce0000000f00 */
.L_x_2:
[----:B0-----:R-:W-:-:S06]  /*0140*/  IMAD.WIDE R2, R0, 0x4, R4 ;  /* 0x0000000400027825 */ /* 0x001fcc00078e0204 */
[----:B------:R-:W2:Y:S01]  /*0150*/  LDG.E R3, desc[UR4][R2.64] ;  /* 0x0000000402037981 */ /* 0x000ea2000c1e1900 */
[----:B------:R-:W-:Y:S02]  /*0160*/  MOV R9, R0 ;  /* 0x0000000000097202 */ /* 0x000fe40000000f00 */
[-C--:B--2---:R-:W-:Y:S02]  /*0170*/  ISETP.NE.AND P0, PT, R0, R3.reuse, PT ;  /* 0x000000030000720c */ /* 0x084fe40003f05270 */
[----:B------:R-:W-:-:S11]  /*0180*/  MOV R0, R3 ;  /* 0x0000000300007202 */ /* 0x000fd60000000f00 */
[----:B------:R-:W-:Y:S05]  /*0190*/  @P0 BRA `(.L_x_2) ;  /* 0xfffffffc00e80947 */ /* 0x000fea000383ffff */
[----:B------:R-:W-:Y:S05]  /*01a0*/  BSYNC.RECONVERGENT B0 ;  /* 0x0000000000007941 */ /* 0x000fea0003800200 */
.L_x_1:
[----:B------:R-:W-:-:S05]  /*01b0*/  IMAD.WIDE R2, R7, 0x4, R4 ;  /* 0x0000000407027825 */ /* 0x000fca00078e0204 */
[----:B------:R-:W-:Y:S01]  /*01c0*/  STG.E desc[UR4][R2.64], R9 ;  /* 0x0000000902007986 */ /* 0x000fe2000c101904 */
[----:B------:R-:W-:Y:S05]  /*01d0*/  EXIT ;  /* 0x000000000000794d */ /* 0x000fea0003800000 */
.L_x_3:
        /* <DEDUP_REMOVED lines=10> */
.L_x_15:


//--------------------- .text.scanning            --------------------------
	.section	.text.scanning,"ax",@progbits
	.align	128
        .global         scanning
        .type           scanning,@function
        .size           scanning,(.L_x_16 - scanning)
        .other          scanning,@"STO_CUDA_ENTRY STV_DEFAULT"
scanning:
.text.scanning:
        /* <DEDUP_REMOVED lines=13> */
[----:B------:R-:W2:Y:S08]  /*00d0*/  LDC.64 R10, c[0x0][0x380] ;  /* 0x0000e000ff0a7b82 */ /* 0x000eb00000000a00 */
[----:B------:R-:W3:Y:S01]  /*00e0*/  LDC R9, c[0x0][0x3a4] ;  /* 0x0000e900ff097b82 */ /* 0x000ee20000000800 */
[----:B0-----:R-:W-:-:S05]  /*00f0*/  IMAD.WIDE R2, R12, 0x4, R2 ;  /* 0x000000040c027825 */ /* 0x001fca00078e0202 */
[----:B-1----:R0:W5:Y:S01]  /*0100*/  LDG.E R6, desc[UR6][R2.64] ;  /* 0x0000000602067981 */ /* 0x002162000c1e1900 */
[----:B--2---:R-:W-:-:S05]  /*0110*/  IMAD.WIDE R4, R12, 0x2, R10 ;  /* 0x000000020c047825 */ /* 0x004fca00078e020a */
[----:B------:R0:W5:Y:S01]  /*0120*/  LDG.E.U16 R0, desc[UR6][R4.64] ;  /* 0x0000000604007981 */ /* 0x000162000c1e1500 */
[----:B------:R-:W-:Y:S01]  /*0130*/  IABS R16, R12 ;  /* 0x0000000c00107213 */ /* 0x000fe20000000000 */
[----:B------:R-:W1:Y:S01]  /*0140*/  LDCU UR4, c[0x0][0x3a0] ;  /* 0x00007400ff0477ac */ /* 0x000e620008000800 */
[-C--:B---3--:R-:W-:Y:S01]  /*0150*/  IABS R8, R9.reuse ;  /* 0x0000000900087213 */ /* 0x088fe20000000000 */
[----:B------:R-:W-:Y:S01]  /*0160*/  BSSY.RECONVERGENT B0, `(.L_x_4) ;  /* 0x000002f000007945 */ /* 0x000fe20003800200 */
[C---:B------:R-:W-:Y:S02]  /*0170*/  ISETP.GE.AND P2, PT, R12.reuse, RZ, PT ;  /* 0x000000ff0c00720c */ /* 0x040fe40003f46270 */
[----:B------:R-:W2:Y:S01]  /*0180*/  I2F.RP R7, R8 ;  /* 0x0000000800077306 */ /* 0x000ea20000209400 */
[----:B------:R-:W-:-:S07]  /*0190*/  ISETP.GE.AND P3, PT, R12, R9, PT ;  /* 0x000000090c00720c */ /* 0x000fce0003f66270 */
[----:B--2---:R-:W2:Y:S02]  /*01a0*/  MUFU.RCP R7, R7 ;  /* 0x0000000700077308 */ /* 0x004ea40000001000 */
[----:B--2---:R-:W-:-:S06]  /*01b0*/  VIADD R14, R7, 0xffffffe ;  /* 0x0ffffffe070e7836 */ /* 0x004fcc0000000000 */
[----:B------:R2:W3:Y:S02]  /*01c0*/  F2I.FTZ.U32.TRUNC.NTZ R15, R14 ;  /* 0x0000000e000f7305 */ /* 0x0004e4000021f000 */
[----:B--2---:R-:W-:Y:S02]  /*01d0*/  IMAD.MOV.U32 R14, RZ, RZ, RZ ;  /* 0x000000ffff0e7224 */ /* 0x004fe400078e00ff */
[----:B---3--:R-:W-:-:S04]  /*01e0*/  IMAD.MOV R13, RZ, RZ, -R15 ;  /* 0x000000ffff0d7224 */ /* 0x008fc800078e0a0f */
[----:B------:R-:W-:-:S04]  /*01f0*/  IMAD R13, R13, R8, RZ ;  /* 0x000000080d0d7224 */ /* 0x000fc800078e02ff */
[----:B------:R-:W-:-:S04]  /*0200*/  IMAD.HI.U32 R15, R15, R13, R14 ;  /* 0x0000000d0f0f7227 */ /* 0x000fc800078e000e */
[----:B------:R-:W-:-:S04]  /*0210*/  IMAD.MOV.U32 R13, RZ, RZ, R16 ;  /* 0x000000ffff0d7224 */ /* 0x000fc800078e0010 */
[----:B------:R-:W-:-:S04]  /*0220*/  IMAD.HI.U32 R15, R15, R13, RZ ;  /* 0x0000000d0f0f7227 */ /* 0x000fc800078e00ff */
[----:B------:R-:W-:-:S04]  /*0230*/  IMAD.MOV R15, RZ, RZ, -R15 ;  /* 0x000000ffff0f7224 */ /* 0x000fc800078e0a0f */
[----:B------:R-:W-:-:S05]  /*0240*/  IMAD R7, R8, R15, R13 ;  /* 0x0000000f08077224 */ /* 0x000fca00078e020d */
[----:B------:R-:W-:-:S13]  /*0250*/  ISETP.GT.U32.AND P0, PT, R8, R7, PT ;  /* 0x000000070800720c */ /* 0x000fda0003f04070 */
[----:B------:R-:W-:Y:S01]  /*0260*/  @!P0 IMAD.IADD R7, R7, 0x1, -R8 ;  /* 0x0000000107078824 */ /* 0x000fe200078e0a08 */
[----:B------:R-:W-:-:S04]  /*0270*/  ISETP.NE.AND P0, PT, R9, RZ, PT ;  /* 0x000000ff0900720c */ /* 0x000fc80003f05270 */
[----:B------:R-:W-:-:S13]  /*0280*/  ISETP.GT.U32.AND P1, PT, R8, R7, PT ;  /* 0x000000070800720c */ /* 0x000fda0003f24070 */
[----:B------:R-:W-:Y:S02]  /*0290*/  @!P1 IMAD.IADD R7, R7, 0x1, -R8 ;  /* 0x0000000107079824 */ /* 0x000fe400078e0a08 */
[----:B------:R-:W-:Y:S02]  /*02a0*/  IMAD.IADD R8, R12, 0x1, R9 ;  /* 0x000000010c087824 */ /* 0x000fe400078e0209 */
[----:B------:R-:W-:Y:S01]  /*02b0*/  @!P2 IMAD.MOV R7, RZ, RZ, -R7 ;  /* 0x000000ffff07a224 */ /* 0x000fe200078e0a07 */
[----:B------:R-:W-:Y:S02]  /*02c0*/  @!P0 LOP3.LUT R7, RZ, R9, RZ, 0x33, !PT ;  /* 0x00000009ff078212 */ /* 0x000fe400078e33ff */
[----:B------:R-:W-:Y:S02]  /*02d0*/  ISETP.GE.AND P2, PT, R8, UR8, PT ;  /* 0x0000000808007c0c */ /* 0x000fe4000bf46270 */
[C---:B------:R-:W-:Y:S01]  /*02e0*/  ISETP.NE.AND P0, PT, R7.reuse, RZ, PT ;  /* 0x000000ff0700720c */ /* 0x040fe20003f05270 */
[----:B------:R-:W-:-:S02]  /*02f0*/  VIADD R14, R7, 0x1 ;  /* 0x00000001070e7836 */ /* 0x000fc40000000000 */
[----:B-1----:R-:W-:-:S03]  /*0300*/  IMAD.U32 R7, RZ, RZ, UR4 ;  /* 0x00000004ff077e24 */ /* 0x002fc6000f8e00ff */
[----:B------:R-:W-:Y:S01]  /*0310*/  ISETP.NE.AND P1, PT, R14, R9, PT ;  /* 0x000000090e00720c */ /* 0x000fe20003f25270 */
[----:B0-----:R-:W-:-:S12]  /*0320*/  @!P3 BRA `(.L_x_5) ;  /* 0x000000000048b947 */ /* 0x001fd80003800000 */
[----:B------:R-:W-:Y:S01]  /*0330*/  IMAD.IADD R13, R12, 0x1, -R9 ;  /* 0x000000010c0d7824 */ /* 0x000fe200078e0a09 */
[----:B------:R-:W0:Y:S03]  /*0340*/  LDCU.U16 UR4, c[0x0][0x3a8] ;  /* 0x00007500ff0477ac */ /* 0x000e260008000400 */
[----:B------:R-:W-:-:S06]  /*0350*/  IMAD.WIDE R10, R13, 0x2, R10 ;  /* 0x000000020d0a7825 */ /* 0x000fcc00078e020a */
[----:B------:R-:W2:Y:S01]  /*0360*/  LDG.E.U16 R10, desc[UR6][R10.64] ;  /* 0x000000060a0a7981 */ /* 0x000ea2000c1e1500 */
[----:B0-----:R-:W-:Y:S01]  /*0370*/  UPRMT UR4, UR4, 0x9910, URZ ;  /* 0x0000991004047896 */ /* 0x001fe200080000ff */
[CC--:B--2--5:R-:W-:Y:S02]  /*0380*/  VIMNMX.S16x2 R12, PT, PT, R0.reuse, R10.reuse, PT ;  /* 0x0000000a000c7248 */ /* 0x0e4fe40003fe0300 */
[----:B------:R-:W-:-:S03]  /*0390*/  VIMNMX.S16x2 R11, PT, PT, R0, R10, !PT ;  /* 0x0000000a000b7248 */ /* 0x000fc60007fe0300 */
[--C-:B------:R-:W-:Y:S01]  /*03a0*/  IMAD.MOV R15, RZ, RZ, -R12.reuse ;  /* 0x000000ffff0f7224 */ /* 0x100fe200078e0a0c */
[----:B------:R-:W-:-:S04]  /*03b0*/  PRMT R12, R11, 0x7610, R12 ;  /* 0x000076100b0c7816 */ /* 0x000fc8000000000c */
[----:B------:R-:W-:-:S05]  /*03c0*/  PRMT R15, R15, 0x7710, RZ ;  /* 0x000077100f0f7816 */ /* 0x000fca00000000ff */
[----:B------:R-:W-:-:S05]  /*03d0*/  IMAD.IADD R12, R12, 0x1, R15 ;  /* 0x000000010c0c7824 */ /* 0x000fca00078e020f */
[----:B------:R-:W-:-:S04]  /*03e0*/  LOP3.LUT R12, R12, 0xffff, RZ, 0xc0, !PT ;  /* 0x0000ffff0c0c7812 */ /* 0x000fc800078ec0ff */
[----:B------:R-:W-:-:S13]  /*03f0*/  ISETP.GT.AND P3, PT, R12, UR4, PT ;  /* 0x000000040c007c0c */ /* 0x000fda000bf64270 */
[----:B------:R-:W-:Y:S05]  /*0400*/  @P3 BRA `(.L_x_5) ;  /* 0x0000000000103947 */ /* 0x000fea0003800000 */
[----:B------:R-:W0:Y:S02]  /*0410*/  LDC.64 R10, c[0x0][0x388] ;  /* 0x0000e200ff0a7b82 */ /* 0x000e240000000a00 */
[----:B0-----:R-:W-:-:S06]  /*0420*/  IMAD.WIDE R10, R13, 0x4, R10 ;  /* 0x000000040d0a7825 */ /* 0x001fcc00078e020a */
[----:B------:R-:W2:Y:S02]  /*0430*/  LDG.E R10, desc[UR6][R10.64] ;  /* 0x000000060a0a7981 */ /* 0x000ea4000c1e1900 */
[----:B--2---:R-:W-:-:S07]  /*0440*/  VIMNMX R7, PT, PT, R10, UR8, PT ;  /* 0x000000080a077c48 */ /* 0x004fce000bfe0100 */
.L_x_5:
[----:B------:R-:W-:Y:S05]  /*0450*/  BSYNC.RECONVERGENT B0 ;  /* 0x0000000000007941 */ /* 0x000fea0003800200 */
.L_x_4:
[----:B------:R-:W-:Y:S04]  /*0460*/  BSSY.RECONVERGENT B0, `(.L_x_6) ;  /* 0x0000013000007945 */ /* 0x000fe80003800200 */
[----:B------:R-:W-:Y:S05]  /*0470*/  @P2 BRA `(.L_x_7) ;  /* 0x0000000000442947 */ /* 0x000fea0003800000 */
[----:B------:R-:W-:Y:S01]  /*0480*/  IMAD.WIDE R10, R9, 0x2, R4 ;  /* 0x00000002090a7825 */ /* 0x000fe200078e0204 */
[----:B------:R-:W0:Y:S05]  /*0490*/  LDCU.U16 UR4, c[0x0][0x3a8] ;  /* 0x00007500ff0477ac */ /* 0x000e2a0008000400 */
        /* <DEDUP_REMOVED lines=14> */
[----:B--2---:R-:W-:-:S07]  /*0580*/  VIMNMX R7, PT, PT, R7, R8, PT ;  /* 0x0000000807077248 */ /* 0x004fce0003fe0100 */
.L_x_7:
[----:B------:R-:W-:Y:S05]  /*0590*/  BSYNC.RECONVERGENT B0 ;  /* 0x0000000000007941 */ /* 0x000fea0003800200 */
.L_x_6:
[----:B------:R-:W-:Y:S04]  /*05a0*/  BSSY.RECONVERGENT B0, `(.L_x_8) ;  /* 0x000000f000007945 */ /* 0x000fe80003800200 */
[----:B------:R-:W-:Y:S05]  /*05b0*/  @!P0 BRA `(.L_x_9) ;  /* 0x0000000000348947 */ /* 0x000fea0003800000 */
[----:B------:R-:W2:Y:S01]  /*05c0*/  LDG.E.U16 R8, desc[UR6][R4.64+-0x2] ;  /* 0xfffffe0604087981 */ /* 0x000ea2000c1e1500 */
[----:B------:R-:W0:Y:S02]  /*05d0*/  LDCU.U16 UR4, c[0x0][0x3a8] ;  /* 0x00007500ff0477ac */ /* 0x000e240008000400 */
[----:B0-----:R-:W-:Y:S01]  /*05e0*/  UPRMT UR4, UR4, 0x9910, URZ ;  /* 0x0000991004047896 */ /* 0x001fe200080000ff */
[CC--:B--2--5:R-:W-:Y:S02]  /*05f0*/  VIMNMX.S16x2 R9, PT, PT, R0.reuse, R8.reuse, PT ;  /* 0x0000000800097248 */ /* 0x0e4fe40003fe0300 */
[----:B------:R-:W-:-:S03]  /*0600*/  VIMNMX.S16x2 R8, PT, PT, R0, R8, !PT ;  /* 0x0000000800087248 */ /* 0x000fc60007fe0300 */
[----:B------:R-:W-:-:S05]  /*0610*/  IMAD.MOV R9, RZ, RZ, -R9 ;  /* 0x000000ffff097224 */ /* 0x000fca00078e0a09 */
[----:B------:R-:W-:-:S05]  /*0620*/  PRMT R9, R9, 0x7710, RZ ;  /* 0x0000771009097816 */ /* 0x000fca00000000ff */
[----:B------:R-:W-:-:S05]  /*0630*/  IMAD.IADD R8, R8, 0x1, R9 ;  /* 0x0000000108087824 */ /* 0x000fca00078e0209 */
[----:B------:R-:W-:-:S04]  /*0640*/  LOP3.LUT R8, R8, 0xffff, RZ, 0xc0, !PT ;  /* 0x0000ffff08087812 */ /* 0x000fc800078ec0ff */
[----:B------:R-:W-:-:S13]  /*0650*/  ISETP.GT.AND P0, PT, R8, UR4, PT ;  /* 0x0000000408007c0c */ /* 0x000fda000bf04270 */
[----:B------:R-:W-:Y:S05]  /*0660*/  @P0 BRA `(.L_x_9) ;  /* 0x0000000000080947 */ /* 0x000fea0003800000 */
[----:B------:R-:W2:Y:S02]  /*0670*/  LDG.E R8, desc[UR6][R2.64+-0x4] ;  /* 0xfffffc0602087981 */ /* 0x000ea4000c1e1900 */
[----:B--2---:R-:W-:-:S07]  /*0680*/  VIMNMX R7, PT, PT, R7, R8, PT ;  /* 0x0000000807077248 */ /* 0x004fce0003fe0100 */
.L_x_9:
[----:B------:R-:W-:Y:S05]  /*0690*/  BSYNC.RECONVERGENT B0 ;  /* 0x0000000000007941 */ /* 0x000fea0003800200 */
.L_x_8:
        /* <DEDUP_REMOVED lines=12> */
[----:B------:R-:W2:Y:S02]  /*0760*/  @!P0 LDG.E R2, desc[UR6][R2.64+0x4] ;  /* 0x0000040602028981 */ /* 0x000ea4000c1e1900 */
[----:B--2---:R-:W-:-:S07]  /*0770*/  @!P0 VIMNMX R7, PT, PT, R7, R2, PT ;  /* 0x0000000207078248 */ /* 0x004fce0003fe0100 */
.L_x_11:
[----:B------:R-:W-:Y:S05]  /*0780*/  BSYNC.RECONVERGENT B0 ;  /* 0x0000000000007941 */ /* 0x000fea0003800200 */
.L_x_10:
[----:B-----5:R-:W-:-:S13]  /*0790*/  ISETP.GE.AND P0, PT, R7, R6, PT ;  /* 0x000000060700720c */ /* 0x020fda0003f06270 */
[----:B------:R-:W-:Y:S05]  /*07a0*/  @P0 EXIT ;  /* 0x000000000000094d */ /* 0x000fea0003800000 */
[----:B------:R-:W0:Y:S01]  /*07b0*/  LDC.64 R2, c[0x0][0x390] ;  /* 0x0000e400ff027b82 */ /* 0x000e220000000a00 */
[----:B------:R-:W-:-:S07]  /*07c0*/  IMAD.MOV.U32 R9, RZ, RZ, -0x1 ;  /* 0xffffffffff097424 */ /* 0x000fce00078e00ff */
[----:B------:R-:W1:Y:S01]  /*07d0*/  LDC.64 R4, c[0x0][0x398] ;  /* 0x0000e600ff047b82 */ /* 0x000e620000000a00 */
[----:B0-----:R-:W-:-:S05]  /*07e0*/  IMAD.WIDE R2, R6, 0x4, R2 ;  /* 0x0000000406027825 */ /* 0x001fca00078e0202 */
[----:B------:R-:W-:Y:S04]  /*07f0*/  STG.E desc[UR6][R2.64], R7 ;  /* 0x0000000702007986 */ /* 0x000fe8000c101906 */
[----:B-1----:R-:W-:Y:S01]  /*0800*/  STG.E desc[UR6][R4.64], R9 ;  /* 0x0000000904007986 */ /* 0x002fe2000c101906 */
[----:B------:R-:W-:Y:S05]  /*0810*/  EXIT ;  /* 0x000000000000794d */ /* 0x000fea0003800000 */
.L_x_12:
        /* <DEDUP_REMOVED lines=14> */
.L_x_16:


//--------------------- .text.init_CCL            --------------------------
	.section	.text.init_CCL,"ax",@progbits
	.align	128
        .global         init_CCL
        .type           init_CCL,@function
        .size           init_CCL,(.L_x_17 - init_CCL)
        .other          init_CCL,@"STO_CUDA_ENTRY STV_DEFAULT"
init_CCL:
.text.init_CCL:
        /* <DEDUP_REMOVED lines=15> */
[----:B-1----:R-:W-:Y:S01]  /*00f0*/  STG.E desc[UR4][R2.64], R7 ;  /* 0x0000000702007986 */ /* 0x002fe2000c101904 */
[----:B--2---:R-:W-:-:S05]  /*0100*/  IMAD.WIDE R4, R7, 0x4, R4 ;  /* 0x0000000407047825 */ /* 0x004fca00078e0204 */
[----:B------:R-:W-:Y:S01]  /*0110*/  STG.E desc[UR4][R4.64], R7 ;  /* 0x0000000704007986 */ /* 0x000fe2000c101904 */
[----:B------:R-:W-:Y:S05]  /*0120*/  EXIT ;  /* 0x000000000000794d */ /* 0x000fea0003800000 */
.L_x_13:
        /* <DEDUP_REMOVED lines=13> */
.L_x_17:


//--------------------- .nv.shared.reserved.0     --------------------------
	.section	.nv.shared.reserved.0,"aw",@nobits
	.weak		__nv_reservedSMEM_offset_0_alias
	.size		__nv_reservedSMEM_offset_0_alias, 0, 64
	.other		__nv_reservedSMEM_offset_0_alias,@"STO_CUDA_RESERVED_SHARED STV_DEFAULT"
__nv_reservedSMEM_offset_0_alias:
	.zero		0
	.zero		64


//--------------------- .nv.constant0.labeling    --------------------------
	.section	.nv.constant0.labeling,"a",@progbits
	.sectionflags	@""
	.align	4
.nv.constant0.labeling:
	.zero		916


//--------------------- .nv.constant0.analysis    --------------------------
	.section	.nv.constant0.analysis,"a",@progbits
	.sectionflags	@""
	.align	4
.nv.constant0.analysis:
	.zero		916


//--------------------- .nv.constant0.scanning    --------------------------
	.section	.nv.constant0.scanning,"a",@progbits
	.sectionflags	@""
	.align	4
.nv.constant0.scanning:
	.zero		938


//--------------------- .nv.constant0.init_CCL    --------------------------
	.section	.nv.constant0.init_CCL,"a",@progbits
	.sectionflags	@""
	.align	4
.nv.constant0.init_CCL:
	.zero		916


//--------------------- SYMBOLS --------------------------

	.type		.nv.reservedSmem.offset0,@object
	.size		.nv.reservedSmem.offset0,0x4
